	.headerflags	@"EF_CUDA_TEXMODE_UNIFIED EF_CUDA_64BIT_ADDRESS EF_CUDA_ACCELERATORS EF_CUDA_SM90 EF_CUDA_VIRTUAL_SM(EF_CUDA_SM90)"
	.elftype	@"ET_EXEC"


//--------------------- .nv.info                  --------------------------
	.section	.nv.info,"",@"SHT_CUDA_INFO"
	.align	4


	//----- nvinfo : EIATTR_REGCOUNT
	.align		4
        /*0000*/ 	.byte	0x04, 0x2f
        /*0002*/ 	.short	(.L_3 - .L_2)
	.align		4
.L_2:
        /*0004*/ 	.word	index@(triton_poi_fused__native_batch_norm_legit_no_training_41)
        /*0008*/ 	.word	0x00000016


	//----- nvinfo : EIATTR_MIN_STACK_SIZE
	.align		4
.L_3:
        /*000c*/ 	.byte	0x04, 0x12
        /*000e*/ 	.short	(.L_5 - .L_4)
	.align		4
.L_4:
        /*0010*/ 	.word	index@(triton_poi_fused__native_batch_norm_legit_no_training_41)
        /*0014*/ 	.word	0x00000000


	//----- nvinfo : EIATTR_FRAME_SIZE
	.align		4
.L_5:
        /*0018*/ 	.byte	0x04, 0x11
        /*001a*/ 	.short	(.L_7 - .L_6)
	.align		4
.L_6:
        /*001c*/ 	.word	index@(triton_poi_fused__native_batch_norm_legit_no_training_41)
        /*0020*/ 	.word	0x00000000


	//----- nvinfo : EIATTR_MIN_STACK_SIZE
	.align		4
.L_7:
        /*0024*/ 	.byte	0x04, 0x12
        /*0026*/ 	.short	(.L_9 - .L_8)
	.align		4
.L_8:
        /*0028*/ 	.word	index@(triton_poi_fused__native_batch_norm_legit_no_training_41)
        /*002c*/ 	.word	0x00000000
.L_9:


//--------------------- .nv.info.triton_poi_fused__native_batch_norm_legit_no_training_41 --------------------------
	.section	.nv.info.triton_poi_fused__native_batch_norm_legit_no_training_41,"",@"SHT_CUDA_INFO"
	.sectionflags	@""
	.align	4


	//----- nvinfo : EIATTR_CUDA_API_VERSION
	.align		4
        /*0000*/ 	.byte	0x04, 0x37
        /*0002*/ 	.short	(.L_11 - .L_10)
.L_10:
        /*0004*/ 	.word	0x0000007c


	//----- nvinfo : EIATTR_KPARAM_INFO
	.align		4
.L_11:
        /*0008*/ 	.byte	0x04, 0x17
        /*000a*/ 	.short	(.L_13 - .L_12)
.L_12:
        /*000c*/ 	.word	0x00000000
        /*0010*/ 	.short	0x0006
        /*0012*/ 	.short	0x0030
        /*0014*/ 	.byte	0x00, 0xf0, 0x11, 0x00


	//----- nvinfo : EIATTR_KPARAM_INFO
	.align		4
.L_13:
        /*0018*/ 	.byte	0x04, 0x17
        /*001a*/ 	.short	(.L_15 - .L_14)
.L_14:
        /*001c*/ 	.word	0x00000000
        /*0020*/ 	.short	0x0005
        /*0022*/ 	.short	0x0028
        /*0024*/ 	.byte	0x00, 0xf4, 0x21, 0x00


	//----- nvinfo : EIATTR_KPARAM_INFO
	.align		4
.L_15:
        /*0028*/ 	.byte	0x04, 0x17
        /*002a*/ 	.short	(.L_17 - .L_16)
.L_16:
        /*002c*/ 	.word	0x00000000
        /*0030*/ 	.short	0x0004
        /*0032*/ 	.short	0x0020
        /*0034*/ 	.byte	0x00, 0xf4, 0x21, 0x00


	//----- nvinfo : EIATTR_KPARAM_INFO
	.align		4
.L_17:
        /*0038*/ 	.byte	0x04, 0x17
        /*003a*/ 	.short	(.L_19 - .L_18)
.L_18:
        /*003c*/ 	.word	0x00000000
        /*0040*/ 	.short	0x0003
        /*0042*/ 	.short	0x0018
        /*0044*/ 	.byte	0x00, 0xf4, 0x21, 0x00


	//----- nvinfo : EIATTR_KPARAM_INFO
	.align		4
.L_19:
        /*0048*/ 	.byte	0x04, 0x17
        /*004a*/ 	.short	(.L_21 - .L_20)
.L_20:
        /*004c*/ 	.word	0x00000000
        /*0050*/ 	.short	0x0002
        /*0052*/ 	.short	0x0010
        /*0054*/ 	.byte	0x00, 0xf4, 0x21, 0x00


	//----- nvinfo : EIATTR_KPARAM_INFO
	.align		4
.L_21:
        /*0058*/ 	.byte	0x04, 0x17
        /*005a*/ 	.short	(.L_23 - .L_22)
.L_22:
        /*005c*/ 	.word	0x00000000
        /*0060*/ 	.short	0x0001
        /*0062*/ 	.short	0x0008
        /*0064*/ 	.byte	0x00, 0xf4, 0x21, 0x00


	//----- nvinfo : EIATTR_KPARAM_INFO
	.align		4
.L_23:
        /*0068*/ 	.byte	0x04, 0x17
        /*006a*/ 	.short	(.L_25 - .L_24)
.L_24:
        /*006c*/ 	.word	0x00000000
        /*0070*/ 	.short	0x0000
        /*0072*/ 	.short	0x0000
        /*0074*/ 	.byte	0x00, 0xf4, 0x21, 0x00


	//----- nvinfo : EIATTR_SPARSE_MMA_MASK
	.align		4
.L_25:
        /*0078*/ 	.byte	0x03, 0x50
        /*007a*/ 	.short	0x0000


	//----- nvinfo : EIATTR_MAXREG_COUNT
	.align		4
        /*007c*/ 	.byte	0x03, 0x1b
        /*007e*/ 	.short	0x00ff


	//----- nvinfo : EIATTR_EXIT_INSTR_OFFSETS
	.align		4
        /*0080*/ 	.byte	0x04, 0x1c
        /*0082*/ 	.short	(.L_27 - .L_26)


	//   ....[0]....
.L_26:
        /*0084*/ 	.word	0x000003d0


	//   ....[1]....
        /*0088*/ 	.word	0x000003f0


	//----- nvinfo : EIATTR_REQNTID
	.align		4
.L_27:
        /*008c*/ 	.byte	0x04, 0x10
        /*008e*/ 	.short	(.L_29 - .L_28)
.L_28:
        /*0090*/ 	.word	0x00000080
        /*0094*/ 	.word	0x00000001
        /*0098*/ 	.word	0x00000001


	//----- nvinfo : EIATTR_CBANK_PARAM_SIZE
	.align		4
.L_29:
        /*009c*/ 	.byte	0x03, 0x19
        /*009e*/ 	.short	0x0034


	//----- nvinfo : EIATTR_PARAM_CBANK
	.align		4
        /*00a0*/ 	.byte	0x04, 0x0a
        /*00a2*/ 	.short	(.L_31 - .L_30)
	.align		4
.L_30:
        /*00a4*/ 	.word	index@(.nv.constant0.triton_poi_fused__native_batch_norm_legit_no_training_41)
        /*00a8*/ 	.short	0x0210
        /*00aa*/ 	.short	0x0034


	//----- nvinfo : EIATTR_SW_WAR
	.align		4
.L_31:
        /*00ac*/ 	.byte	0x04, 0x36
        /*00ae*/ 	.short	(.L_33 - .L_32)
.L_32:
        /*00b0*/ 	.word	0x00000008
.L_33:


//--------------------- .nv.callgraph             --------------------------
	.section	.nv.callgraph,"",@"SHT_CUDA_CALLGRAPH"
	.align	4
	.sectionentsize	8
	.align		4
        /*0000*/ 	.word	0x00000000
	.align		4
        /*0004*/ 	.word	0xffffffff
	.align		4
        /*0008*/ 	.word	0x00000000
	.align		4
        /*000c*/ 	.word	0xfffffffe
	.align		4
        /*0010*/ 	.word	0x00000000
	.align		4
        /*0014*/ 	.word	0xfffffffd
	.align		4
        /*0018*/ 	.word	0x00000000
	.align		4
        /*001c*/ 	.word	0xfffffffc


//--------------------- .nv.constant4             --------------------------
	.section	.nv.constant4,"a",@progbits
	.align	8
	.align		8
.nv.constant4:
        /*0000*/ 	.dword	_$_str
	.align		8
        /*0008*/ 	.dword	_$_str_$_2


//--------------------- .text.triton_poi_fused__native_batch_norm_legit_no_training_41 --------------------------
	.section	.text.triton_poi_fused__native_batch_norm_legit_no_training_41,"ax",@progbits
	.align	128
        .global         triton_poi_fused__native_batch_norm_legit_no_training_41
        .type           triton_poi_fused__native_batch_norm_legit_no_training_41,@function
        .size           triton_poi_fused__native_batch_norm_legit_no_training_41,(.L_x_1 - triton_poi_fused__native_batch_norm_legit_no_training_41)
        .other          triton_poi_fused__native_batch_norm_legit_no_training_41,@"STO_CUDA_ENTRY STV_DEFAULT"
triton_poi_fused__native_batch_norm_legit_no_training_41:
.text.triton_poi_fused__native_batch_norm_legit_no_training_41:
[----:B------:R-:W0:Y:S01]  /*0000*/  LDC R1, c[0x0][0x28] ;  /* 0x00000a00ff017b82 */ /* 0x000e220000000800 */
[----:B------:R-:W1:Y:S07]  /*0010*/  S2R R0, SR_TID.X ;  /* 0x0000000000007919 */ /* 0x000e6e0000002100 */
[----:B------:R-:W2:Y:S01]  /*0020*/  LDC.64 R8, c[0x0][0x220] ;  /* 0x00008800ff087b82 */ /* 0x000ea20000000a00 */
[----:B------:R-:W-:Y:S01]  /*0030*/  ULDC.64 UR4, c[0x0][0x208] ;  /* 0x0000820000047ab9 */ /* 0x000fe20000000a00 */
[----:B------:R-:W3:Y:S06]  /*0040*/  S2R R3, SR_CTAID.X ;  /* 0x0000000000037919 */ /* 0x000eec0000002500 */
[----:B------:R-:W4:Y:S08]  /*0050*/  LDC.64 R12, c[0x0][0x210] ;  /* 0x00008400ff0c7b82 */ /* 0x000f300000000a00 */
[----:B------:R-:W5:Y:S08]  /*0060*/  LDC.64 R14, c[0x0][0x218] ;  /* 0x00008600ff0e7b82 */ /* 0x000f700000000a00 */
[----:B------:R-:W5:Y:S01]  /*0070*/  LDC.64 R16, c[0x0][0x228] ;  /* 0x00008a00ff107b82 */ /* 0x000f620000000a00 */
[----:B-1----:R-:W-:-:S07]  /*0080*/  SHF.L.U32 R0, R0, 0x1, RZ ;  /* 0x0000000100007819 */ /* 0x002fce00000006ff */
[----:B------:R-:W1:Y:S01]  /*0090*/  LDC.64 R18, c[0x0][0x230] ;  /* 0x00008c00ff127b82 */ /* 0x000e620000000a00 */
[----:B------:R-:W-:-:S04]  /*00a0*/  LOP3.LUT R0, R0, 0xfe, RZ, 0xc0, !PT ;  /* 0x000000fe00007812 */ /* 0x000fc800078ec0ff */
[----:B---3--:R-:W-:-:S04]  /*00b0*/  LEA R0, R3, R0, 0x8 ;  /* 0x0000000003007211 */ /* 0x008fc800078e40ff */
[C---:B------:R-:W-:Y:S01]  /*00c0*/  ISETP.GE.AND P4, PT, R0.reuse, 0x1300, PT ;  /* 0x000013000000780c */ /* 0x040fe20003f86270 */
[----:B------:R-:W-:-:S05]  /*00d0*/  IMAD.HI R2, R0, 0x6bca1af3, RZ ;  /* 0x6bca1af300027827 */ /* 0x000fca00078e02ff */
[----:B------:R-:W-:-:S04]  /*00e0*/  SHF.R.U32.HI R3, RZ, 0x1f, R2 ;  /* 0x0000001fff037819 */ /* 0x000fc80000011602 */
[----:B------:R-:W-:-:S05]  /*00f0*/  LEA.HI.SX32 R3, R2, R3, 0x19 ;  /* 0x0000000302037211 */ /* 0x000fca00078fcaff */
[----:B------:R-:W-:Y:S01]  /*0100*/  IMAD R11, R3, -0x130, R0 ;  /* 0xfffffed0030b7824 */ /* 0x000fe200078e0200 */
[----:B------:R-:W-:-:S03]  /*0110*/  CS2R R2, SRZ ;  /* 0x0000000000027805 */ /* 0x000fc6000001ff00 */
[----:B--2---:R-:W-:-:S05]  /*0120*/  IMAD.WIDE R8, R11, 0x4, R8 ;  /* 0x000000040b087825 */ /* 0x004fca00078e0208 */
[----:B------:R2:W3:Y:S01]  /*0130*/  @!P4 LDG.E.EL.64 R2, desc[UR4][R8.64] ;  /* 0x000000040802c981 */ /* 0x0004e2000c2e1b00 */
[----:B------:R-:W-:Y:S02]  /*0140*/  CS2R R4, SRZ ;  /* 0x0000000000047805 */ /* 0x000fe4000001ff00 */
[----:B------:R-:W-:Y:S01]  /*0150*/  CS2R R6, SRZ ;  /* 0x0000000000067805 */ /* 0x000fe2000001ff00 */
[----:B----4-:R-:W-:-:S04]  /*0160*/  IMAD.WIDE R12, R0, 0x4, R12 ;  /* 0x00000004000c7825 */ /* 0x010fc800078e020c */
[C---:B-----5:R-:W-:Y:S01]  /*0170*/  IMAD.WIDE R14, R11.reuse, 0x4, R14 ;  /* 0x000000040b0e7825 */ /* 0x060fe200078e020e */
[----:B------:R-:W4:Y:S04]  /*0180*/  @!P4 LDG.E.64 R4, desc[UR4][R12.64] ;  /* 0x000000040c04c981 */ /* 0x000f28000c1e1b00 */
[----:B------:R5:W4:Y:S01]  /*0190*/  @!P4 LDG.E.EL.64 R6, desc[UR4][R14.64] ;  /* 0x000000040e06c981 */ /* 0x000b22000c2e1b00 */
[----:B0-----:R-:W-:Y:S01]  /*01a0*/  IMAD.WIDE R16, R11, 0x4, R16 ;  /* 0x000000040b107825 */ /* 0x001fe200078e0210 */
[----:B--2---:R-:W-:-:S03]  /*01b0*/  CS2R R8, SRZ ;  /* 0x0000000000087805 */ /* 0x004fc6000001ff00 */
[----:B-1----:R-:W-:Y:S01]  /*01c0*/  IMAD.WIDE R18, R11, 0x4, R18 ;  /* 0x000000040b127825 */ /* 0x002fe200078e0212 */
[----:B------:R-:W-:-:S04]  /*01d0*/  CS2R R10, SRZ ;  /* 0x00000000000a7805 */ /* 0x000fc8000001ff00 */
[----:B------:R-:W2:Y:S04]  /*01e0*/  @!P4 LDG.E.EL.64 R8, desc[UR4][R18.64] ;  /* 0x000000041208c981 */ /* 0x000ea8000c2e1b00 */
[----:B------:R-:W2:Y:S01]  /*01f0*/  @!P4 LDG.E.EL.64 R10, desc[UR4][R16.64] ;  /* 0x00000004100ac981 */ /* 0x000ea2000c2e1b00 */
[----:B-----5:R-:W-:Y:S01]  /*0200*/  HFMA2.MMA R15, -RZ, RZ, 1.625, 0 ;  /* 0x3e800000ff0f7435 */ /* 0x020fe200000001ff */
[----:B---3--:R-:W-:Y:S01]  /*0210*/  FADD R2, R2, 9.9999997473787516356e-06 ;  /* 0x3727c5ac02027421 */ /* 0x008fe20000000000 */
[----:B------:R-:W-:-:S03]  /*0220*/  FADD R12, R3, 9.9999997473787516356e-06 ;  /* 0x3727c5ac030c7421 */ /* 0x000fc60000000000 */
[----:B------:R0:W1:Y:S08]  /*0230*/  MUFU.SQRT R13, R2 ;  /* 0x00000002000d7308 */ /* 0x0000700000002000 */
[----:B------:R-:W3:Y:S01]  /*0240*/  MUFU.SQRT R14, R12 ;  /* 0x0000000c000e7308 */ /* 0x000ee20000002000 */
[----:B0-----:R-:W0:Y:S01]  /*0250*/  LDC.64 R2, c[0x0][0x238] ;  /* 0x00008e00ff027b82 */ /* 0x001e220000000a00 */
[----:B-1----:R-:W-:-:S02]  /*0260*/  FSETP.GT.AND P0, PT, R13, 8.50705917302346158658e+37, PT ;  /* 0x7e8000000d00780b */ /* 0x002fc40003f04000 */
[----:B------:R-:W-:Y:S02]  /*0270*/  FSETP.GEU.AND P2, PT, R13, 1.175494350822287508e-38, PT ;  /* 0x008000000d00780b */ /* 0x000fe40003f4e000 */
[C---:B---3--:R-:W-:Y:S02]  /*0280*/  FSETP.GT.AND P1, PT, R14.reuse, 8.50705917302346158658e+37, PT ;  /* 0x7e8000000e00780b */ /* 0x048fe40003f24000 */
[----:B------:R-:W-:-:S07]  /*0290*/  FSETP.GEU.AND P3, PT, R14, 1.175494350822287508e-38, PT ;  /* 0x008000000e00780b */ /* 0x000fce0003f6e000 */
[----:B------:R-:W-:-:S04]  /*02a0*/  @P0 FMUL R13, R13, 0.25 ;  /* 0x3e8000000d0d0820 */ /* 0x000fc80000400000 */
[----:B------:R-:W-:Y:S01]  /*02b0*/  @!P2 FMUL R13, R13, 16777216 ;  /* 0x4b8000000d0da820 */ /* 0x000fe20000400000 */
[----:B------:R-:W-:-:S04]  /*02c0*/  @P1 FMUL R14, R14, 0.25 ;  /* 0x3e8000000e0e1820 */ /* 0x000fc80000400000 */
[----:B------:R-:W-:Y:S01]  /*02d0*/  @!P3 FMUL R14, R14, 16777216 ;  /* 0x4b8000000e0eb820 */ /* 0x000fe20000400000 */
[----:B------:R-:W1:Y:S01]  /*02e0*/  MUFU.RCP R13, R13 ;  /* 0x0000000d000d7308 */ /* 0x000e620000001000 */
[----:B------:R-:W-:-:S07]  /*02f0*/  FSEL R12, R15, 1, P0 ;  /* 0x3f8000000f0c7808 */ /* 0x000fce0000000000 */
[----:B------:R-:W3:Y:S01]  /*0300*/  MUFU.RCP R14, R14 ;  /* 0x0000000e000e7308 */ /* 0x000ee20000001000 */
[----:B------:R-:W-:Y:S01]  /*0310*/  FSEL R15, R15, 1, P1 ;  /* 0x3f8000000f0f7808 */ /* 0x000fe20000800000 */
[----:B------:R-:W-:Y:S01]  /*0320*/  @!P2 FMUL R12, R12, 16777216 ;  /* 0x4b8000000c0ca820 */ /* 0x000fe20000400000 */
[----:B----4-:R-:W-:-:S03]  /*0330*/  FADD R4, -R6, R4 ;  /* 0x0000000406047221 */ /* 0x010fc60000000100 */
[----:B------:R-:W-:Y:S01]  /*0340*/  @!P3 FMUL R15, R15, 16777216 ;  /* 0x4b8000000f0fb820 */ /* 0x000fe20000400000 */
[----:B------:R-:W-:Y:S01]  /*0350*/  FADD R5, -R7, R5 ;  /* 0x0000000507057221 */ /* 0x000fe20000000100 */
[----:B-1----:R-:W-:Y:S02]  /*0360*/  FMUL R13, R13, R12 ;  /* 0x0000000c0d0d7220 */ /* 0x002fe40000400000 */
[----:B---3--:R-:W-:Y:S02]  /*0370*/  FMUL R6, R14, R15 ;  /* 0x0000000f0e067220 */ /* 0x008fe40000400000 */
[----:B------:R-:W-:Y:S02]  /*0380*/  FMUL R13, R4, R13 ;  /* 0x0000000d040d7220 */ /* 0x000fe40000400000 */
[----:B------:R-:W-:Y:S01]  /*0390*/  FMUL R6, R5, R6 ;  /* 0x0000000605067220 */ /* 0x000fe20000400000 */
[----:B0-----:R-:W-:-:S04]  /*03a0*/  IMAD.WIDE R2, R0, 0x4, R2 ;  /* 0x0000000400027825 */ /* 0x001fc800078e0202 */
[----:B--2---:R-:W-:Y:S01]  /*03b0*/  FFMA R8, R13, R10, R8 ;  /* 0x0000000a0d087223 */ /* 0x004fe20000000008 */
[----:B------:R-:W-:Y:S01]  /*03c0*/  FFMA R9, R6, R11, R9 ;  /* 0x0000000b06097223 */ /* 0x000fe20000000009 */
[----:B------:R-:W-:Y:S06]  /*03d0*/  @P4 EXIT ;  /* 0x000000000000494d */ /* 0x000fec0003800000 */
[----:B------:R-:W-:Y:S01]  /*03e0*/  STG.E.64 desc[UR4][R2.64], R8 ;  /* 0x0000000802007986 */ /* 0x000fe2000c101b04 */
[----:B------:R-:W-:Y:S05]  /*03f0*/  EXIT ;  /* 0x000000000000794d */ /* 0x000fea0003800000 */
.L_x_0:
[----:B------:R-:W-:-:S00]  /*0400*/  BRA `(.L_x_0) ;  /* 0xfffffffc00fc7947 */ /* 0x000fc0000383ffff */
[----:B------:R-:W-:-:S00]  /*0410*/  NOP ;  /* 0x0000000000007918 */ /* 0x000fc00000000000 */
        /* <DEDUP_REMOVED lines=14> */
.L_x_1:


//--------------------- .nv.global.init           --------------------------
	.section	.nv.global.init,"aw",@progbits
.nv.global.init:
	.type		_$_str,@object
	.size		_$_str,(_$_str_$_2 - _$_str)
_$_str:
        /*0000*/ 	.byte	0x5f, 0x5f, 0x43, 0x55, 0x44, 0x41, 0x5f, 0x46, 0x54, 0x5a, 0x00
	.type		_$_str_$_2,@object
	.size		_$_str_$_2,(.L_1 - _$_str_$_2)
_$_str_$_2:
        /*000b*/ 	.byte	0x5f, 0x5f, 0x43, 0x55, 0x44, 0x41, 0x5f, 0x50, 0x52, 0x45, 0x43, 0x5f, 0x53, 0x51, 0x52, 0x54
        /*001b*/ 	.byte	0x00
.L_1:


//--------------------- .nv.constant0.triton_poi_fused__native_batch_norm_legit_no_training_41 --------------------------
	.section	.nv.constant0.triton_poi_fused__native_batch_norm_legit_no_training_41,"a",@progbits
	.sectionflags	@""
	.align	4
.nv.constant0.triton_poi_fused__native_batch_norm_legit_no_training_41:
	.zero		580
